//
// Generated by NVIDIA NVVM Compiler
//
// Compiler Build ID: CL-36424714
// Cuda compilation tools, release 13.0, V13.0.88
// Based on NVVM 20.0.0
//

.version 9.0
.target sm_100
.address_size 64

	// .globl	_Z14per_row_kerneliiPiS_S_

.visible .entry _Z14per_row_kerneliiPiS_S_(
	.param .u32 _Z14per_row_kerneliiPiS_S__param_0,
	.param .u32 _Z14per_row_kerneliiPiS_S__param_1,
	.param .u64 .ptr .align 1 _Z14per_row_kerneliiPiS_S__param_2,
	.param .u64 .ptr .align 1 _Z14per_row_kerneliiPiS_S__param_3,
	.param .u64 .ptr .align 1 _Z14per_row_kerneliiPiS_S__param_4
)
{


	ret;

}
	// .globl	_Z17per_column_kerneliiPiS_S_
.visible .entry _Z17per_column_kerneliiPiS_S_(
	.param .u32 _Z17per_column_kerneliiPiS_S__param_0,
	.param .u32 _Z17per_column_kerneliiPiS_S__param_1,
	.param .u64 .ptr .align 1 _Z17per_column_kerneliiPiS_S__param_2,
	.param .u64 .ptr .align 1 _Z17per_column_kerneliiPiS_S__param_3,
	.param .u64 .ptr .align 1 _Z17per_column_kerneliiPiS_S__param_4
)
{


	ret;

}
	// .globl	_Z18per_element_kerneliiPiS_S_
.visible .entry _Z18per_element_kerneliiPiS_S_(
	.param .u32 _Z18per_element_kerneliiPiS_S__param_0,
	.param .u32 _Z18per_element_kerneliiPiS_S__param_1,
	.param .u64 .ptr .align 1 _Z18per_element_kerneliiPiS_S__param_2,
	.param .u64 .ptr .align 1 _Z18per_element_kerneliiPiS_S__param_3,
	.param .u64 .ptr .align 1 _Z18per_element_kerneliiPiS_S__param_4
)
{


	ret;

}


// ===== COMPILED SASS (sm_100) =====

	.target	sm_100

	.elftype	@"ET_EXEC"


//--------------------- .note.nv.tkinfo           --------------------------
	.section	.note.nv.tkinfo,"",@"SHT_NOTE"
	.sectionflags	@"SHF_NOTE_NV_TKINFO"
	.tkinfo
        /*0018*/ 	.word	0x00000002
        /*0030*/ 	.string	""
        /*0030*/ 	.string	"ptxas"
        /*0030*/ 	.string	"Cuda compilation tools, release 13.0, V13.0.88"
        /*0030*/ 	.string	"Build cuda_13.0.r13.0/compiler.36424714_0"
        /*0030*/ 	.string	"-arch sm_100 -m 64 "



//--------------------- .note.nv.cuinfo           --------------------------
	.section	.note.nv.cuinfo,"",@"SHT_NOTE"
	.sectionflags	@"SHF_NOTE_NV_CUINFO"
        /*0018*/ 	.short	0x0002
        /*001a*/ 	.short	0x0064
        /*001c*/ 	.short	0x0082
	.zero		2


//--------------------- .nv.info                  --------------------------
	.section	.nv.info,"",@"SHT_CUDA_INFO"
	.align	4


	//----- nvinfo : EIATTR_REGCOUNT
	.align		4
        /*0000*/ 	.byte	0x04, 0x2f
        /*0002*/ 	.short	(.L_1 - .L_0)
	.align		4
.L_0:
        /*0004*/ 	.word	index@(_Z14per_row_kerneliiPiS_S_)
        /*0008*/ 	.word	0x00000004


	//----- nvinfo : EIATTR_FRAME_SIZE
	.align		4
.L_1:
        /*000c*/ 	.byte	0x04, 0x11
        /*000e*/ 	.short	(.L_3 - .L_2)
	.align		4
.L_2:
        /*0010*/ 	.word	index@(_Z14per_row_kerneliiPiS_S_)
        /*0014*/ 	.word	0x00000000


	//----- nvinfo : EIATTR_REGCOUNT
	.align		4
.L_3:
        /*0018*/ 	.byte	0x04, 0x2f
        /*001a*/ 	.short	(.L_5 - .L_4)
	.align		4
.L_4:
        /*001c*/ 	.word	index@(_Z17per_column_kerneliiPiS_S_)
        /*0020*/ 	.word	0x00000004


	//----- nvinfo : EIATTR_FRAME_SIZE
	.align		4
.L_5:
        /*0024*/ 	.byte	0x04, 0x11
        /*0026*/ 	.short	(.L_7 - .L_6)
	.align		4
.L_6:
        /*0028*/ 	.word	index@(_Z17per_column_kerneliiPiS_S_)
        /*002c*/ 	.word	0x00000000


	//----- nvinfo : EIATTR_REGCOUNT
	.align		4
.L_7:
        /*0030*/ 	.byte	0x04, 0x2f
        /*0032*/ 	.short	(.L_9 - .L_8)
	.align		4
.L_8:
        /*0034*/ 	.word	index@(_Z18per_element_kerneliiPiS_S_)
        /*0038*/ 	.word	0x00000004


	//----- nvinfo : EIATTR_FRAME_SIZE
	.align		4
.L_9:
        /*003c*/ 	.byte	0x04, 0x11
        /*003e*/ 	.short	(.L_11 - .L_10)
	.align		4
.L_10:
        /*0040*/ 	.word	index@(_Z18per_element_kerneliiPiS_S_)
        /*0044*/ 	.word	0x00000000


	//----- nvinfo : EIATTR_MIN_STACK_SIZE
	.align		4
.L_11:
        /*0048*/ 	.byte	0x04, 0x12
        /*004a*/ 	.short	(.L_13 - .L_12)
	.align		4
.L_12:
        /*004c*/ 	.word	index@(_Z18per_element_kerneliiPiS_S_)
        /*0050*/ 	.word	0x00000000


	//----- nvinfo : EIATTR_MIN_STACK_SIZE
	.align		4
.L_13:
        /*0054*/ 	.byte	0x04, 0x12
        /*0056*/ 	.short	(.L_15 - .L_14)
	.align		4
.L_14:
        /*0058*/ 	.word	index@(_Z17per_column_kerneliiPiS_S_)
        /*005c*/ 	.word	0x00000000


	//----- nvinfo : EIATTR_MIN_STACK_SIZE
	.align		4
.L_15:
        /*0060*/ 	.byte	0x04, 0x12
        /*0062*/ 	.short	(.L_17 - .L_16)
	.align		4
.L_16:
        /*0064*/ 	.word	index@(_Z14per_row_kerneliiPiS_S_)
        /*0068*/ 	.word	0x00000000
.L_17:


//--------------------- .nv.compat                --------------------------
	.section	.nv.compat,"",@"SHT_CUDA_COMPAT_INFO"
	.align	4
        /*0000*/ 	.byte	0x02, 0x09, 0x00, 0x00, 0x02, 0x02, 0x01, 0x00, 0x02, 0x05, 0x05, 0x00, 0x03, 0x07, 0x01, 0x01
        /*0010*/ 	.byte	0x02, 0x03, 0x00, 0x00, 0x02, 0x06, 0x01, 0x00, 0x04, 0x0b, 0x08, 0x00, 0x09, 0x00, 0x00, 0x00
        /*0020*/ 	.byte	0x00, 0x00, 0x00, 0x00


//--------------------- .nv.info._Z18per_element_kerneliiPiS_S_ --------------------------
	.section	.nv.info._Z18per_element_kerneliiPiS_S_,"",@"SHT_CUDA_INFO"
	.sectionflags	@""
	.align	4


	//----- nvinfo : EIATTR_CUDA_API_VERSION
	.align		4
        /*0000*/ 	.byte	0x04, 0x37
        /*0002*/ 	.short	(.L_19 - .L_18)
.L_18:
        /*0004*/ 	.word	0x00000082


	//----- nvinfo : EIATTR_KPARAM_INFO
	.align		4
.L_19:
        /*0008*/ 	.byte	0x04, 0x17
        /*000a*/ 	.short	(.L_21 - .L_20)
.L_20:
        /*000c*/ 	.word	0x00000000
        /*0010*/ 	.short	0x0004
        /*0012*/ 	.short	0x0018
        /*0014*/ 	.byte	0x00, 0xf5, 0x21, 0x00


	//----- nvinfo : EIATTR_KPARAM_INFO
	.align		4
.L_21:
        /*0018*/ 	.byte	0x04, 0x17
        /*001a*/ 	.short	(.L_23 - .L_22)
.L_22:
        /*001c*/ 	.word	0x00000000
        /*0020*/ 	.short	0x0003
        /*0022*/ 	.short	0x0010
        /*0024*/ 	.byte	0x00, 0xf5, 0x21, 0x00


	//----- nvinfo : EIATTR_KPARAM_INFO
	.align		4
.L_23:
        /*0028*/ 	.byte	0x04, 0x17
        /*002a*/ 	.short	(.L_25 - .L_24)
.L_24:
        /*002c*/ 	.word	0x00000000
        /*0030*/ 	.short	0x0002
        /*0032*/ 	.short	0x0008
        /*0034*/ 	.byte	0x00, 0xf5, 0x21, 0x00


	//----- nvinfo : EIATTR_KPARAM_INFO
	.align		4
.L_25:
        /*0038*/ 	.byte	0x04, 0x17
        /*003a*/ 	.short	(.L_27 - .L_26)
.L_26:
        /*003c*/ 	.word	0x00000000
        /*0040*/ 	.short	0x0001
        /*0042*/ 	.short	0x0004
        /*0044*/ 	.byte	0x00, 0xf0, 0x11, 0x00


	//----- nvinfo : EIATTR_KPARAM_INFO
	.align		4
.L_27:
        /*0048*/ 	.byte	0x04, 0x17
        /*004a*/ 	.short	(.L_29 - .L_28)
.L_28:
        /*004c*/ 	.word	0x00000000
        /*0050*/ 	.short	0x0000
        /*0052*/ 	.short	0x0000
        /*0054*/ 	.byte	0x00, 0xf0, 0x11, 0x00


	//----- nvinfo : EIATTR_SPARSE_MMA_MASK
	.align		4
.L_29:
        /*0058*/ 	.byte	0x03, 0x50
        /*005a*/ 	.short	0x0000


	//----- nvinfo : EIATTR_MAXREG_COUNT
	.align		4
        /*005c*/ 	.byte	0x03, 0x1b
        /*005e*/ 	.short	0x00ff


	//----- nvinfo : EIATTR_MERCURY_ISA_VERSION
	.align		4
        /*0060*/ 	.byte	0x03, 0x5f
        /*0062*/ 	.short	0x0101


	//----- nvinfo : EIATTR_VRC_CTA_INIT_COUNT
	.align		4
        /*0064*/ 	.byte	0x02, 0x4a
	.zero		1
	.zero		1


	//----- nvinfo : EIATTR_EXIT_INSTR_OFFSETS
	.align		4
        /*0068*/ 	.byte	0x04, 0x1c
        /*006a*/ 	.short	(.L_31 - .L_30)


	//   ....[0]....
.L_30:
        /*006c*/ 	.word	0x00000010


	//----- nvinfo : EIATTR_CBANK_PARAM_SIZE
	.align		4
.L_31:
        /*0070*/ 	.byte	0x03, 0x19
        /*0072*/ 	.short	0x0020


	//----- nvinfo : EIATTR_PARAM_CBANK
	.align		4
        /*0074*/ 	.byte	0x04, 0x0a
        /*0076*/ 	.short	(.L_33 - .L_32)
	.align		4
.L_32:
        /*0078*/ 	.word	index@(.nv.constant0._Z18per_element_kerneliiPiS_S_)
        /*007c*/ 	.short	0x0380
        /*007e*/ 	.short	0x0020


	//----- nvinfo : EIATTR_SW_WAR
	.align		4
.L_33:
        /*0080*/ 	.byte	0x04, 0x36
        /*0082*/ 	.short	(.L_35 - .L_34)
.L_34:
        /*0084*/ 	.word	0x00000008
.L_35:


//--------------------- .nv.info._Z17per_column_kerneliiPiS_S_ --------------------------
	.section	.nv.info._Z17per_column_kerneliiPiS_S_,"",@"SHT_CUDA_INFO"
	.sectionflags	@""
	.align	4


	//----- nvinfo : EIATTR_CUDA_API_VERSION
	.align		4
        /*0000*/ 	.byte	0x04, 0x37
        /*0002*/ 	.short	(.L_37 - .L_36)
.L_36:
        /*0004*/ 	.word	0x00000082


	//----- nvinfo : EIATTR_KPARAM_INFO
	.align		4
.L_37:
        /*0008*/ 	.byte	0x04, 0x17
        /*000a*/ 	.short	(.L_39 - .L_38)
.L_38:
        /*000c*/ 	.word	0x00000000
        /*0010*/ 	.short	0x0004
        /*0012*/ 	.short	0x0018
        /*0014*/ 	.byte	0x00, 0xf5, 0x21, 0x00


	//----- nvinfo : EIATTR_KPARAM_INFO
	.align		4
.L_39:
        /*0018*/ 	.byte	0x04, 0x17
        /*001a*/ 	.short	(.L_41 - .L_40)
.L_40:
        /*001c*/ 	.word	0x00000000
        /*0020*/ 	.short	0x0003
        /*0022*/ 	.short	0x0010
        /*0024*/ 	.byte	0x00, 0xf5, 0x21, 0x00


	//----- nvinfo : EIATTR_KPARAM_INFO
	.align		4
.L_41:
        /*0028*/ 	.byte	0x04, 0x17
        /*002a*/ 	.short	(.L_43 - .L_42)
.L_42:
        /*002c*/ 	.word	0x00000000
        /*0030*/ 	.short	0x0002
        /*0032*/ 	.short	0x0008
        /*0034*/ 	.byte	0x00, 0xf5, 0x21, 0x00


	//----- nvinfo : EIATTR_KPARAM_INFO
	.align		4
.L_43:
        /*0038*/ 	.byte	0x04, 0x17
        /*003a*/ 	.short	(.L_45 - .L_44)
.L_44:
        /*003c*/ 	.word	0x00000000
        /*0040*/ 	.short	0x0001
        /*0042*/ 	.short	0x0004
        /*0044*/ 	.byte	0x00, 0xf0, 0x11, 0x00


	//----- nvinfo : EIATTR_KPARAM_INFO
	.align		4
.L_45:
        /*0048*/ 	.byte	0x04, 0x17
        /*004a*/ 	.short	(.L_47 - .L_46)
.L_46:
        /*004c*/ 	.word	0x00000000
        /*0050*/ 	.short	0x0000
        /*0052*/ 	.short	0x0000
        /*0054*/ 	.byte	0x00, 0xf0, 0x11, 0x00


	//----- nvinfo : EIATTR_SPARSE_MMA_MASK
	.align		4
.L_47:
        /*0058*/ 	.byte	0x03, 0x50
        /*005a*/ 	.short	0x0000


	//----- nvinfo : EIATTR_MAXREG_COUNT
	.align		4
        /*005c*/ 	.byte	0x03, 0x1b
        /*005e*/ 	.short	0x00ff


	//----- nvinfo : EIATTR_MERCURY_ISA_VERSION
	.align		4
        /*0060*/ 	.byte	0x03, 0x5f
        /*0062*/ 	.short	0x0101


	//----- nvinfo : EIATTR_VRC_CTA_INIT_COUNT
	.align		4
        /*0064*/ 	.byte	0x02, 0x4a
	.zero		1
	.zero		1


	//----- nvinfo : EIATTR_EXIT_INSTR_OFFSETS
	.align		4
        /*0068*/ 	.byte	0x04, 0x1c
        /*006a*/ 	.short	(.L_49 - .L_48)


	//   ....[0]....
.L_48:
        /*006c*/ 	.word	0x00000010


	//----- nvinfo : EIATTR_CBANK_PARAM_SIZE
	.align		4
.L_49:
        /*0070*/ 	.byte	0x03, 0x19
        /*0072*/ 	.short	0x0020


	//----- nvinfo : EIATTR_PARAM_CBANK
	.align		4
        /*0074*/ 	.byte	0x04, 0x0a
        /*0076*/ 	.short	(.L_51 - .L_50)
	.align		4
.L_50:
        /*0078*/ 	.word	index@(.nv.constant0._Z17per_column_kerneliiPiS_S_)
        /*007c*/ 	.short	0x0380
        /*007e*/ 	.short	0x0020


	//----- nvinfo : EIATTR_SW_WAR
	.align		4
.L_51:
        /*0080*/ 	.byte	0x04, 0x36
        /*0082*/ 	.short	(.L_53 - .L_52)
.L_52:
        /*0084*/ 	.word	0x00000008
.L_53:


//--------------------- .nv.info._Z14per_row_kerneliiPiS_S_ --------------------------
	.section	.nv.info._Z14per_row_kerneliiPiS_S_,"",@"SHT_CUDA_INFO"
	.sectionflags	@""
	.align	4


	//----- nvinfo : EIATTR_CUDA_API_VERSION
	.align		4
        /*0000*/ 	.byte	0x04, 0x37
        /*0002*/ 	.short	(.L_55 - .L_54)
.L_54:
        /*0004*/ 	.word	0x00000082


	//----- nvinfo : EIATTR_KPARAM_INFO
	.align		4
.L_55:
        /*0008*/ 	.byte	0x04, 0x17
        /*000a*/ 	.short	(.L_57 - .L_56)
.L_56:
        /*000c*/ 	.word	0x00000000
        /*0010*/ 	.short	0x0004
        /*0012*/ 	.short	0x0018
        /*0014*/ 	.byte	0x00, 0xf5, 0x21, 0x00


	//----- nvinfo : EIATTR_KPARAM_INFO
	.align		4
.L_57:
        /*0018*/ 	.byte	0x04, 0x17
        /*001a*/ 	.short	(.L_59 - .L_58)
.L_58:
        /*001c*/ 	.word	0x00000000
        /*0020*/ 	.short	0x0003
        /*0022*/ 	.short	0x0010
        /*0024*/ 	.byte	0x00, 0xf5, 0x21, 0x00


	//----- nvinfo : EIATTR_KPARAM_INFO
	.align		4
.L_59:
        /*0028*/ 	.byte	0x04, 0x17
        /*002a*/ 	.short	(.L_61 - .L_60)
.L_60:
        /*002c*/ 	.word	0x00000000
        /*0030*/ 	.short	0x0002
        /*0032*/ 	.short	0x0008
        /*0034*/ 	.byte	0x00, 0xf5, 0x21, 0x00


	//----- nvinfo : EIATTR_KPARAM_INFO
	.align		4
.L_61:
        /*0038*/ 	.byte	0x04, 0x17
        /*003a*/ 	.short	(.L_63 - .L_62)
.L_62:
        /*003c*/ 	.word	0x00000000
        /*0040*/ 	.short	0x0001
        /*0042*/ 	.short	0x0004
        /*0044*/ 	.byte	0x00, 0xf0, 0x11, 0x00


	//----- nvinfo : EIATTR_KPARAM_INFO
	.align		4
.L_63:
        /*0048*/ 	.byte	0x04, 0x17
        /*004a*/ 	.short	(.L_65 - .L_64)
.L_64:
        /*004c*/ 	.word	0x00000000
        /*0050*/ 	.short	0x0000
        /*0052*/ 	.short	0x0000
        /*0054*/ 	.byte	0x00, 0xf0, 0x11, 0x00


	//----- nvinfo : EIATTR_SPARSE_MMA_MASK
	.align		4
.L_65:
        /*0058*/ 	.byte	0x03, 0x50
        /*005a*/ 	.short	0x0000


	//----- nvinfo : EIATTR_MAXREG_COUNT
	.align		4
        /*005c*/ 	.byte	0x03, 0x1b
        /*005e*/ 	.short	0x00ff


	//----- nvinfo : EIATTR_MERCURY_ISA_VERSION
	.align		4
        /*0060*/ 	.byte	0x03, 0x5f
        /*0062*/ 	.short	0x0101


	//----- nvinfo : EIATTR_VRC_CTA_INIT_COUNT
	.align		4
        /*0064*/ 	.byte	0x02, 0x4a
	.zero		1
	.zero		1


	//----- nvinfo : EIATTR_EXIT_INSTR_OFFSETS
	.align		4
        /*0068*/ 	.byte	0x04, 0x1c
        /*006a*/ 	.short	(.L_67 - .L_66)


	//   ....[0]....
.L_66:
        /*006c*/ 	.word	0x00000010


	//----- nvinfo : EIATTR_CBANK_PARAM_SIZE
	.align		4
.L_67:
        /*0070*/ 	.byte	0x03, 0x19
        /*0072*/ 	.short	0x0020


	//----- nvinfo : EIATTR_PARAM_CBANK
	.align		4
        /*0074*/ 	.byte	0x04, 0x0a
        /*0076*/ 	.short	(.L_69 - .L_68)
	.align		4
.L_68:
        /*0078*/ 	.word	index@(.nv.constant0._Z14per_row_kerneliiPiS_S_)
        /*007c*/ 	.short	0x0380
        /*007e*/ 	.short	0x0020


	//----- nvinfo : EIATTR_SW_WAR
	.align		4
.L_69:
        /*0080*/ 	.byte	0x04, 0x36
        /*0082*/ 	.short	(.L_71 - .L_70)
.L_70:
        /*0084*/ 	.word	0x00000008
.L_71:


//--------------------- .nv.callgraph             --------------------------
	.section	.nv.callgraph,"",@"SHT_CUDA_CALLGRAPH"
	.align	4
	.sectionentsize	8
	.align		4
        /*0000*/ 	.word	0x00000000
	.align		4
        /*0004*/ 	.word	0xffffffff
	.align		4
        /*0008*/ 	.word	0x00000000
	.align		4
        /*000c*/ 	.word	0xfffffffe
	.align		4
        /*0010*/ 	.word	0x00000000
	.align		4
        /*0014*/ 	.word	0xfffffffd
	.align		4
        /*0018*/ 	.word	0x00000000
	.align		4
        /*001c*/ 	.word	0xfffffffc


//--------------------- .text._Z18per_element_kerneliiPiS_S_ --------------------------
	.section	.text._Z18per_element_kerneliiPiS_S_,"ax",@progbits
	.align	128
        .global         _Z18per_element_kerneliiPiS_S_
        .type           _Z18per_element_kerneliiPiS_S_,@function
        .size           _Z18per_element_kerneliiPiS_S_,(.L_x_3 - _Z18per_element_kerneliiPiS_S_)
        .other          _Z18per_element_kerneliiPiS_S_,@"STO_CUDA_ENTRY STV_DEFAULT"
_Z18per_element_kerneliiPiS_S_:
.text._Z18per_element_kerneliiPiS_S_:
[----:B------:R-:W-:Y:S01]  /*0000*/  LDC R1, c[0x0][0x37c] ;  /* 0x0000df00ff017b82 */ /* 0x000fe20000000800 */
[----:B------:R-:W-:Y:S05]  /*0010*/  EXIT ;  /* 0x000000000000794d */ /* 0x000fea0003800000 */
.L_x_0:
[----:B------:R-:W-:-:S00]  /*0020*/  BRA `(.L_x_0) ;  /* 0xfffffffc00fc7947 */ /* 0x000fc0000383ffff */
[----:B------:R-:W-:-:S00]  /*0030*/  NOP ;  /* 0x0000000000007918 */ /* 0x000fc00000000000 */
        /* <DEDUP_REMOVED lines=12> */
.L_x_3:


//--------------------- .text._Z17per_column_kerneliiPiS_S_ --------------------------
	.section	.text._Z17per_column_kerneliiPiS_S_,"ax",@progbits
	.align	128
        .global         _Z17per_column_kerneliiPiS_S_
        .type           _Z17per_column_kerneliiPiS_S_,@function
        .size           _Z17per_column_kerneliiPiS_S_,(.L_x_4 - _Z17per_column_kerneliiPiS_S_)
        .other          _Z17per_column_kerneliiPiS_S_,@"STO_CUDA_ENTRY STV_DEFAULT"
_Z17per_column_kerneliiPiS_S_:
.text._Z17per_column_kerneliiPiS_S_:
[----:B------:R-:W-:Y:S01]  /*0000*/  LDC R1, c[0x0][0x37c] ;  /* 0x0000df00ff017b82 */ /* 0x000fe20000000800 */
[----:B------:R-:W-:Y:S05]  /*0010*/  EXIT ;  /* 0x000000000000794d */ /* 0x000fea0003800000 */
.L_x_1:
        /* <DEDUP_REMOVED lines=14> */
.L_x_4:


//--------------------- .text._Z14per_row_kerneliiPiS_S_ --------------------------
	.section	.text._Z14per_row_kerneliiPiS_S_,"ax",@progbits
	.align	128
        .global         _Z14per_row_kerneliiPiS_S_
        .type           _Z14per_row_kerneliiPiS_S_,@function
        .size           _Z14per_row_kerneliiPiS_S_,(.L_x_5 - _Z14per_row_kerneliiPiS_S_)
        .other          _Z14per_row_kerneliiPiS_S_,@"STO_CUDA_ENTRY STV_DEFAULT"
_Z14per_row_kerneliiPiS_S_:
.text._Z14per_row_kerneliiPiS_S_:
[----:B------:R-:W-:Y:S01]  /*0000*/  LDC R1, c[0x0][0x37c] ;  /* 0x0000df00ff017b82 */ /* 0x000fe20000000800 */
[----:B------:R-:W-:Y:S05]  /*0010*/  EXIT ;  /* 0x000000000000794d */ /* 0x000fea0003800000 */
.L_x_2:
        /* <DEDUP_REMOVED lines=14> */
.L_x_5:


//--------------------- .nv.shared.reserved.0     --------------------------
	.section	.nv.shared.reserved.0,"aw",@nobits
	.weak		__nv_reservedSMEM_offset_0_alias
	.size		__nv_reservedSMEM_offset_0_alias, 0, 64
	.other		__nv_reservedSMEM_offset_0_alias,@"STO_CUDA_RESERVED_SHARED STV_DEFAULT"
__nv_reservedSMEM_offset_0_alias:
	.zero		0
	.zero		64


//--------------------- .nv.constant0._Z18per_element_kerneliiPiS_S_ --------------------------
	.section	.nv.constant0._Z18per_element_kerneliiPiS_S_,"a",@progbits
	.sectionflags	@""
	.align	4
.nv.constant0._Z18per_element_kerneliiPiS_S_:
	.zero		928


//--------------------- .nv.constant0._Z17per_column_kerneliiPiS_S_ --------------------------
	.section	.nv.constant0._Z17per_column_kerneliiPiS_S_,"a",@progbits
	.sectionflags	@""
	.align	4
.nv.constant0._Z17per_column_kerneliiPiS_S_:
	.zero		928


//--------------------- .nv.constant0._Z14per_row_kerneliiPiS_S_ --------------------------
	.section	.nv.constant0._Z14per_row_kerneliiPiS_S_,"a",@progbits
	.sectionflags	@""
	.align	4
.nv.constant0._Z14per_row_kerneliiPiS_S_:
	.zero		928


//--------------------- SYMBOLS --------------------------

	.type		.nv.reservedSmem.offset0,@object
	.size		.nv.reservedSmem.offset0,0x4
